	.headerflags	@"EF_CUDA_TEXMODE_UNIFIED EF_CUDA_64BIT_ADDRESS EF_CUDA_ACCELERATORS EF_CUDA_SM90 EF_CUDA_VIRTUAL_SM(EF_CUDA_SM90)"
	.elftype	@"ET_EXEC"


//--------------------- .nv.info                  --------------------------
	.section	.nv.info,"",@"SHT_CUDA_INFO"
	.align	4


	//----- nvinfo : EIATTR_REGCOUNT
	.align		4
        /*0000*/ 	.byte	0x04, 0x2f
        /*0002*/ 	.short	(.L_1 - .L_0)
	.align		4
.L_0:
        /*0004*/ 	.word	index@(triton_poi_fused_1)
        /*0008*/ 	.word	0x00000020


	//----- nvinfo : EIATTR_MIN_STACK_SIZE
	.align		4
.L_1:
        /*000c*/ 	.byte	0x04, 0x12
        /*000e*/ 	.short	(.L_3 - .L_2)
	.align		4
.L_2:
        /*0010*/ 	.word	index@(triton_poi_fused_1)
        /*0014*/ 	.word	0x00000000


	//----- nvinfo : EIATTR_FRAME_SIZE
	.align		4
.L_3:
        /*0018*/ 	.byte	0x04, 0x11
        /*001a*/ 	.short	(.L_5 - .L_4)
	.align		4
.L_4:
        /*001c*/ 	.word	index@(triton_poi_fused_1)
        /*0020*/ 	.word	0x00000000


	//----- nvinfo : EIATTR_MIN_STACK_SIZE
	.align		4
.L_5:
        /*0024*/ 	.byte	0x04, 0x12
        /*0026*/ 	.short	(.L_7 - .L_6)
	.align		4
.L_6:
        /*0028*/ 	.word	index@(triton_poi_fused_1)
        /*002c*/ 	.word	0x00000000
.L_7:


//--------------------- .nv.info.triton_poi_fused_1 --------------------------
	.section	.nv.info.triton_poi_fused_1,"",@"SHT_CUDA_INFO"
	.sectionflags	@""
	.align	4


	//----- nvinfo : EIATTR_CUDA_API_VERSION
	.align		4
        /*0000*/ 	.byte	0x04, 0x37
        /*0002*/ 	.short	(.L_9 - .L_8)
.L_8:
        /*0004*/ 	.word	0x0000007c


	//----- nvinfo : EIATTR_KPARAM_INFO
	.align		4
.L_9:
        /*0008*/ 	.byte	0x04, 0x17
        /*000a*/ 	.short	(.L_11 - .L_10)
.L_10:
        /*000c*/ 	.word	0x00000000
        /*0010*/ 	.short	0x0003
        /*0012*/ 	.short	0x0014
        /*0014*/ 	.byte	0x00, 0xf0, 0x11, 0x00


	//----- nvinfo : EIATTR_KPARAM_INFO
	.align		4
.L_11:
        /*0018*/ 	.byte	0x04, 0x17
        /*001a*/ 	.short	(.L_13 - .L_12)
.L_12:
        /*001c*/ 	.word	0x00000000
        /*0020*/ 	.short	0x0002
        /*0022*/ 	.short	0x0010
        /*0024*/ 	.byte	0x00, 0xf0, 0x11, 0x00


	//----- nvinfo : EIATTR_KPARAM_INFO
	.align		4
.L_13:
        /*0028*/ 	.byte	0x04, 0x17
        /*002a*/ 	.short	(.L_15 - .L_14)
.L_14:
        /*002c*/ 	.word	0x00000000
        /*0030*/ 	.short	0x0001
        /*0032*/ 	.short	0x0008
        /*0034*/ 	.byte	0x00, 0xf4, 0x21, 0x00


	//----- nvinfo : EIATTR_KPARAM_INFO
	.align		4
.L_15:
        /*0038*/ 	.byte	0x04, 0x17
        /*003a*/ 	.short	(.L_17 - .L_16)
.L_16:
        /*003c*/ 	.word	0x00000000
        /*0040*/ 	.short	0x0000
        /*0042*/ 	.short	0x0000
        /*0044*/ 	.byte	0x00, 0xf4, 0x21, 0x00


	//----- nvinfo : EIATTR_SPARSE_MMA_MASK
	.align		4
.L_17:
        /*0048*/ 	.byte	0x03, 0x50
        /*004a*/ 	.short	0x0000


	//----- nvinfo : EIATTR_MAXREG_COUNT
	.align		4
        /*004c*/ 	.byte	0x03, 0x1b
        /*004e*/ 	.short	0x00ff


	//----- nvinfo : EIATTR_EXIT_INSTR_OFFSETS
	.align		4
        /*0050*/ 	.byte	0x04, 0x1c
        /*0052*/ 	.short	(.L_19 - .L_18)


	//   ....[0]....
.L_18:
        /*0054*/ 	.word	0x00000640


	//   ....[1]....
        /*0058*/ 	.word	0x00000690


	//----- nvinfo : EIATTR_REQNTID
	.align		4
.L_19:
        /*005c*/ 	.byte	0x04, 0x10
        /*005e*/ 	.short	(.L_21 - .L_20)
.L_20:
        /*0060*/ 	.word	0x00000080
        /*0064*/ 	.word	0x00000001
        /*0068*/ 	.word	0x00000001


	//----- nvinfo : EIATTR_CBANK_PARAM_SIZE
	.align		4
.L_21:
        /*006c*/ 	.byte	0x03, 0x19
        /*006e*/ 	.short	0x0018


	//----- nvinfo : EIATTR_PARAM_CBANK
	.align		4
        /*0070*/ 	.byte	0x04, 0x0a
        /*0072*/ 	.short	(.L_23 - .L_22)
	.align		4
.L_22:
        /*0074*/ 	.word	index@(.nv.constant0.triton_poi_fused_1)
        /*0078*/ 	.short	0x0210
        /*007a*/ 	.short	0x0018


	//----- nvinfo : EIATTR_SW_WAR
	.align		4
.L_23:
        /*007c*/ 	.byte	0x04, 0x36
        /*007e*/ 	.short	(.L_25 - .L_24)
.L_24:
        /*0080*/ 	.word	0x00000008
.L_25:


//--------------------- .nv.callgraph             --------------------------
	.section	.nv.callgraph,"",@"SHT_CUDA_CALLGRAPH"
	.align	4
	.sectionentsize	8
	.align		4
        /*0000*/ 	.word	0x00000000
	.align		4
        /*0004*/ 	.word	0xffffffff
	.align		4
        /*0008*/ 	.word	0x00000000
	.align		4
        /*000c*/ 	.word	0xfffffffe
	.align		4
        /*0010*/ 	.word	0x00000000
	.align		4
        /*0014*/ 	.word	0xfffffffd
	.align		4
        /*0018*/ 	.word	0x00000000
	.align		4
        /*001c*/ 	.word	0xfffffffc


//--------------------- .text.triton_poi_fused_1  --------------------------
	.section	.text.triton_poi_fused_1,"ax",@progbits
	.sectionflags	@"SHF_BARRIERS=1"
	.align	128
        .global         triton_poi_fused_1
        .type           triton_poi_fused_1,@function
        .size           triton_poi_fused_1,(.L_x_1 - triton_poi_fused_1)
        .other          triton_poi_fused_1,@"STO_CUDA_ENTRY STV_DEFAULT"
triton_poi_fused_1:
.text.triton_poi_fused_1:
[----:B------:R-:W0:Y:S01]  /*0000*/  LDC R1, c[0x0][0x28] ;  /* 0x00000a00ff017b82 */ /* 0x000e220000000800 */
[----:B------:R-:W1:Y:S07]  /*0010*/  S2R R0, SR_TID.X ;  /* 0x0000000000007919 */ /* 0x000e6e0000002100 */
[----:B------:R-:W2:Y:S01]  /*0020*/  LDC.64 R16, c[0x0][0x210] ;  /* 0x00008400ff107b82 */ /* 0x000ea20000000a00 */
[----:B------:R-:W-:Y:S01]  /*0030*/  CS2R R20, SRZ ;  /* 0x0000000000147805 */ /* 0x000fe2000001ff00 */
[----:B------:R-:W-:Y:S01]  /*0040*/  IMAD.MOV.U32 R22, RZ, RZ, RZ ;  /* 0x000000ffff167224 */ /* 0x000fe200078e00ff */
[----:B------:R-:W3:Y:S01]  /*0050*/  S2R R19, SR_CTAID.X ;  /* 0x0000000000137919 */ /* 0x000ee20000002500 */
[----:B------:R-:W4:Y:S01]  /*0060*/  S2R R18, SR_CTAID.Y ;  /* 0x0000000000127919 */ /* 0x000f220000002600 */
[----:B------:R-:W-:Y:S01]  /*0070*/  ULDC.64 UR6, c[0x0][0x208] ;  /* 0x0000820000067ab9 */ /* 0x000fe20000000a00 */
[----:B-1----:R-:W-:-:S02]  /*0080*/  SHF.R.U32.HI R23, RZ, 0x2, R0 ;  /* 0x00000002ff177819 */ /* 0x002fc40000011600 */
[----:B------:R-:W-:Y:S02]  /*0090*/  LOP3.LUT R2, R0, 0x40, RZ, 0xc0, !PT ;  /* 0x0000004000027812 */ /* 0x000fe400078ec0ff */
[----:B------:R-:W-:Y:S01]  /*00a0*/  SGXT.U32 R23, R23, 0x4 ;  /* 0x000000041717781a */ /* 0x000fe20000000000 */
[----:B---3--:R-:W-:Y:S01]  /*00b0*/  IMAD.SHL.U32 R19, R19, 0x4, RZ ;  /* 0x0000000413137824 */ /* 0x008fe200078e00ff */
[----:B------:R-:W-:-:S04]  /*00c0*/  SHF.R.U32.HI R2, RZ, 0x2, R2 ;  /* 0x00000002ff027819 */ /* 0x000fc80000011602 */
[----:B------:R-:W-:Y:S01]  /*00d0*/  LOP3.LUT R23, R23, R2, RZ, 0xfc, !PT ;  /* 0x0000000217177212 */ /* 0x000fe200078efcff */
[----:B----4-:R-:W-:Y:S01]  /*00e0*/  IMAD.SHL.U32 R2, R18, 0x100, RZ ;  /* 0x0000010012027824 */ /* 0x010fe200078e00ff */
[----:B------:R-:W-:-:S04]  /*00f0*/  LOP3.LUT R8, R19, 0x3, R0, 0xf8, !PT ;  /* 0x0000000313087812 */ /* 0x000fc800078ef800 */
[----:B------:R-:W-:Y:S02]  /*0100*/  LOP3.LUT R4, R2, 0x20, R23, 0xfe, !PT ;  /* 0x0000002002047812 */ /* 0x000fe400078efe17 */
[----:B------:R-:W-:Y:S02]  /*0110*/  LOP3.LUT R5, R2, 0x40, R23, 0xfe, !PT ;  /* 0x0000004002057812 */ /* 0x000fe400078efe17 */
[----:B------:R-:W-:Y:S01]  /*0120*/  LOP3.LUT R3, R2, R23, RZ, 0xfc, !PT ;  /* 0x0000001702037212 */ /* 0x000fe200078efcff */
[--C-:B------:R-:W-:Y:S01]  /*0130*/  IMAD R9, R4, 0x3, R8.reuse ;  /* 0x0000000304097824 */ /* 0x100fe200078e0208 */
[----:B------:R-:W-:Y:S01]  /*0140*/  LOP3.LUT R6, R2, 0x60, R23, 0xfe, !PT ;  /* 0x0000006002067812 */ /* 0x000fe200078efe17 */
        /* <DEDUP_REMOVED lines=9> */
[----:B------:R-:W-:Y:S01]  /*01e0*/  ISETP.GE.AND P0, PT, R8, 0x3, PT ;  /* 0x000000030800780c */ /* 0x000fe20003f06270 */
[----:B------:R-:W-:-:S02]  /*01f0*/  IMAD R15, R15, 0x3, R8 ;  /* 0x000000030f0f7824 */ /* 0x000fc400078e0208 */
[----:B------:R-:W-:Y:S02]  /*0200*/  IMAD R25, R25, 0x3, R8 ;  /* 0x0000000319197824 */ /* 0x000fe400078e0208 */
[----:B--2---:R-:W-:-:S04]  /*0210*/  IMAD.WIDE R4, R9, 0x4, R16 ;  /* 0x0000000409047825 */ /* 0x004fc800078e0210 */
[----:B------:R-:W-:-:S04]  /*0220*/  IMAD.WIDE R6, R11, 0x4, R16 ;  /* 0x000000040b067825 */ /* 0x000fc800078e0210 */
[--C-:B------:R-:W-:Y:S01]  /*0230*/  IMAD.WIDE R2, R3, 0x4, R16.reuse ;  /* 0x0000000403027825 */ /* 0x100fe200078e0210 */
[----:B------:R-:W2:Y:S03]  /*0240*/  @!P0 LDG.E.EL R20, desc[UR6][R4.64] ;  /* 0x0000000604148981 */ /* 0x000ea6000c2e1900 */
[--C-:B------:R-:W-:Y:S01]  /*0250*/  IMAD.WIDE R8, R27, 0x4, R16.reuse ;  /* 0x000000041b087825 */ /* 0x100fe200078e0210 */
[----:B------:R-:W-:Y:S01]  /*0260*/  CS2R R26, SRZ ;  /* 0x00000000001a7805 */ /* 0x000fe2000001ff00 */
[----:B------:R1:W3:Y:S02]  /*0270*/  @!P0 LDG.E.EL R21, desc[UR6][R2.64] ;  /* 0x0000000602158981 */ /* 0x0002e4000c2e1900 */
[--C-:B------:R-:W-:Y:S02]  /*0280*/  IMAD.WIDE R10, R29, 0x4, R16.reuse ;  /* 0x000000041d0a7825 */ /* 0x100fe400078e0210 */
[----:B------:R-:W4:Y:S02]  /*0290*/  @!P0 LDG.E.EL R22, desc[UR6][R6.64] ;  /* 0x0000000606168981 */ /* 0x000f24000c2e1900 */
[----:B------:R-:W-:-:S02]  /*02a0*/  IMAD.WIDE R12, R13, 0x4, R16 ;  /* 0x000000040d0c7825 */ /* 0x000fc400078e0210 */
[----:B------:R-:W5:Y:S02]  /*02b0*/  @!P0 LDG.E.EL R26, desc[UR6][R10.64] ;  /* 0x000000060a1a8981 */ /* 0x000f64000c2e1900 */
[----:B------:R-:W-:-:S04]  /*02c0*/  IMAD.WIDE R14, R15, 0x4, R16 ;  /* 0x000000040f0e7825 */ /* 0x000fc800078e0210 */
[----:B------:R-:W-:Y:S01]  /*02d0*/  IMAD.WIDE R16, R25, 0x4, R16 ;  /* 0x0000000419107825 */ /* 0x000fe200078e0210 */
[----:B------:R-:W-:Y:S01]  /*02e0*/  CS2R R24, SRZ ;  /* 0x0000000000187805 */ /* 0x000fe2000001ff00 */
[----:B------:R-:W5:Y:S02]  /*02f0*/  @!P0 LDG.E.EL R27, desc[UR6][R14.64] ;  /* 0x000000060e1b8981 */ /* 0x000f64000c2e1900 */
[----:B------:R-:W-:-:S03]  /*0300*/  IMAD.MOV.U32 R28, RZ, RZ, RZ ;  /* 0x000000ffff1c7224 */ /* 0x000fc600078e00ff */
[----:B------:R1:W5:Y:S04]  /*0310*/  @!P0 LDG.E.EL R24, desc[UR6][R8.64] ;  /* 0x0000000608188981 */ /* 0x000368000c2e1900 */
[----:B------:R1:W5:Y:S04]  /*0320*/  @!P0 LDG.E.EL R25, desc[UR6][R12.64] ;  /* 0x000000060c198981 */ /* 0x000368000c2e1900 */
[----:B------:R-:W5:Y:S01]  /*0330*/  @!P0 LDG.E.EL R28, desc[UR6][R16.64] ;  /* 0x00000006101c8981 */ /* 0x000f62000c2e1900 */
[----:B------:R-:W1:Y:S02]  /*0340*/  S2UR UR5, SR_CgaCtaId ;  /* 0x00000000000579c3 */ /* 0x000e640000008800 */
[----:B-1----:R-:W-:Y:S01]  /*0350*/  IMAD.SHL.U32 R2, R0, 0x100, RZ ;  /* 0x0000010000027824 */ /* 0x002fe200078e00ff */
[----:B------:R-:W-:-:S04]  /*0360*/  UMOV UR4, 0x400 ;  /* 0x0000040000047882 */ /* 0x000fc80000000000 */
[----:B------:R-:W-:-:S04]  /*0370*/  LOP3.LUT R2, R2, 0x300, RZ, 0xc0, !PT ;  /* 0x0000030002027812 */ /* 0x000fc800078ec0ff */
[----:B------:R-:W-:Y:S01]  /*0380*/  LOP3.LUT R23, R23, R2, RZ, 0xfc, !PT ;  /* 0x0000000217177212 */ /* 0x000fe200078efcff */
[----:B0-----:R-:W-:-:S06]  /*0390*/  UPRMT UR4, UR5, 0x654, UR4 ;  /* 0x0000065405047896 */ /* 0x001fcc0008000004 */
[----:B------:R-:W-:-:S05]  /*03a0*/  LEA.HI R2, R2, UR4, RZ, 0x1c ;  /* 0x0000000402027c11 */ /* 0x000fca000f8fe0ff */
[----:B------:R-:W-:Y:S01]  /*03b0*/  IMAD R23, R23, 0x4, R2 ;  /* 0x0000000417177824 */ /* 0x000fe200078e0202 */
[----:B------:R-:W-:Y:S01]  /*03c0*/  SHF.R.U32.HI R2, RZ, 0x2, R0 ;  /* 0x00000002ff027819 */ /* 0x000fe20000011600 */
[----:B------:R-:W-:-:S03]  /*03d0*/  IMAD.SHL.U32 R3, R0, 0x4, RZ ;  /* 0x0000000400037824 */ /* 0x000fc600078e00ff */
[----:B------:R-:W-:Y:S02]  /*03e0*/  LOP3.LUT R2, R2, 0x10, RZ, 0xc0, !PT ;  /* 0x0000001002027812 */ /* 0x000fe400078ec0ff */
[----:B------:R-:W-:-:S03]  /*03f0*/  LOP3.LUT R8, R3, 0x1fc, RZ, 0xc0, !PT ;  /* 0x000001fc03087812 */ /* 0x000fc600078ec0ff */
[----:B------:R-:W-:-:S04]  /*0400*/  VIADD R5, R2, UR4 ;  /* 0x0000000402057c36 */ /* 0x000fc80008000000 */
[----:B------:R-:W-:Y:S01]  /*0410*/  IMAD R5, R8, 0x4, R5 ;  /* 0x0000000408057824 */ /* 0x000fe200078e0205 */
[--C-:B------:R-:W-:Y:S02]  /*0420*/  SHF.R.S32.HI R9, RZ, 0x17, R18.reuse ;  /* 0x00000017ff097819 */ /* 0x100fe40000011412 */
[----:B------:R-:W-:Y:S02]  /*0430*/  LOP3.LUT R3, R3, 0xfc, RZ, 0xc0, !PT ;  /* 0x000000fc03037812 */ /* 0x000fe400078ec0ff */
[----:B------:R-:W-:Y:S02]  /*0440*/  SGXT R9, R9, 0x1 ;  /* 0x000000010909781a */ /* 0x000fe40000000200 */
[----:B------:R-:W-:Y:S02]  /*0450*/  PRMT R18, R3, 0x6540, R18 ;  /* 0x0000654003127816 */ /* 0x000fe40000000012 */
[----:B------:R-:W0:Y:S02]  /*0460*/  LDC.64 R2, c[0x0][0x218] ;  /* 0x00008600ff027b82 */ /* 0x000e240000000a00 */
[----:B------:R-:W-:-:S02]  /*0470*/  LEA.HI R9, R9, R18, RZ, 0x6 ;  /* 0x0000001209097211 */ /* 0x000fc400078f30ff */
[----:B------:R-:W-:Y:S02]  /*0480*/  SHF.R.U32.HI R0, RZ, 0x6, R0 ;  /* 0x00000006ff007819 */ /* 0x000fe40000011600 */
[----:B------:R-:W-:Y:S02]  /*0490*/  LOP3.LUT R11, R9, 0xffffffc0, RZ, 0xc0, !PT ;  /* 0xffffffc0090b7812 */ /* 0x000fe400078ec0ff */
[----:B------:R-:W-:Y:S02]  /*04a0*/  SGXT.U32 R0, R0, 0x1 ;  /* 0x000000010000781a */ /* 0x000fe40000000000 */
[----:B------:R-:W-:Y:S01]  /*04b0*/  SHF.R.S32.HI R9, RZ, 0x6, R9 ;  /* 0x00000006ff097819 */ /* 0x000fe20000011409 */
[----:B------:R-:W-:Y:S01]  /*04c0*/  IMAD.IADD R18, R18, 0x1, -R11 ;  /* 0x0000000112127824 */ /* 0x000fe200078e0a0b */
[----:B------:R-:W-:Y:S02]  /*04d0*/  LOP3.LUT R0, R19, R0, RZ, 0xfc, !PT ;  /* 0x0000000013007212 */ /* 0x000fe400078efcff */
[----:B------:R-:W-:Y:S01]  /*04e0*/  LOP3.LUT R10, R8, 0x200, RZ, 0xfc, !PT ;  /* 0x00000200080a7812 */ /* 0x000fe200078efcff */
[----:B------:R-:W-:Y:S01]  /*04f0*/  IMAD R18, R9, 0xc0, R18 ;  /* 0x000000c009127824 */ /* 0x000fe200078e0212 */
[----:B------:R-:W-:-:S02]  /*0500*/  LOP3.LUT R9, R0, 0x2, RZ, 0xfc, !PT ;  /* 0x0000000200097812 */ /* 0x000fc400078efcff */
[----:B------:R-:W-:Y:S02]  /*0510*/  SHF.R.U32.HI R10, RZ, 0x4, R10 ;  /* 0x00000004ff0a7819 */ /* 0x000fe4000001160a */
[----:B------:R-:W-:Y:S02]  /*0520*/  ISETP.GE.AND P1, PT, R0, 0x3, PT ;  /* 0x000000030000780c */ /* 0x000fe40003f26270 */
[----:B------:R-:W-:Y:S02]  /*0530*/  ISETP.GE.AND P0, PT, R9, 0x3, PT ;  /* 0x000000030900780c */ /* 0x000fe40003f06270 */
[----:B------:R-:W-:Y:S01]  /*0540*/  LOP3.LUT R10, R10, 0x30, RZ, 0xc0, !PT ;  /* 0x000000300a0a7812 */ /* 0x000fe200078ec0ff */
[----:B------:R-:W-:-:S04]  /*0550*/  IMAD R11, R0, 0x40, R18 ;  /* 0x00000040000b7824 */ /* 0x000fc800078e0212 */
[----:B------:R-:W-:Y:S02]  /*0560*/  VIADD R13, R10, UR4 ;  /* 0x000000040a0d7c36 */ /* 0x000fe40008000000 */
[----:B0-----:R-:W-:-:S04]  /*0570*/  IMAD.WIDE R10, R11, 0x4, R2 ;  /* 0x000000040b0a7825 */ /* 0x001fc800078e0202 */
[----:B------:R-:W-:Y:S01]  /*0580*/  IMAD R13, R8, 0x4, R13 ;  /* 0x00000004080d7824 */ /* 0x000fe200078e020d */
[----:B--2---:R-:W-:Y:S04]  /*0590*/  STS [R23+0x80], R20 ;  /* 0x0000801417007388 */ /* 0x004fe80000000800 */
[----:B---3--:R-:W-:Y:S04]  /*05a0*/  STS [R23], R21 ;  /* 0x0000001517007388 */ /* 0x008fe80000000800 */
[----:B----4-:R-:W-:Y:S04]  /*05b0*/  STS [R23+0x100], R22 ;  /* 0x0001001617007388 */ /* 0x010fe80000000800 */
[----:B-----5:R-:W-:Y:S04]  /*05c0*/  STS [R23+0x200], R26 ;  /* 0x0002001a17007388 */ /* 0x020fe80000000800 */
[----:B------:R-:W-:Y:S04]  /*05d0*/  STS [R23+0x300], R27 ;  /* 0x0003001b17007388 */ /* 0x000fe80000000800 */
[----:B------:R-:W-:Y:S04]  /*05e0*/  STS [R23+0x180], R24 ;  /* 0x0001801817007388 */ /* 0x000fe80000000800 */
[----:B------:R-:W-:Y:S04]  /*05f0*/  STS [R23+0x280], R25 ;  /* 0x0002801917007388 */ /* 0x000fe80000000800 */
[----:B------:R-:W-:Y:S01]  /*0600*/  STS [R23+0x380], R28 ;  /* 0x0003801c17007388 */ /* 0x000fe20000000800 */
[----:B------:R-:W-:Y:S06]  /*0610*/  BAR.SYNC.DEFER_BLOCKING 0x0 ;  /* 0x0000000000007b1d */ /* 0x000fec0000010000 */
[----:B------:R-:W0:Y:S04]  /*0620*/  LDS.128 R4, [R5] ;  /* 0x0000000005047984 */ /* 0x000e280000000c00 */
[----:B0-----:R0:W-:Y:S02]  /*0630*/  @!P1 STG.E.128 desc[UR6][R10.64], R4 ;  /* 0x000000040a009986 */ /* 0x0011e4000c101d06 */
[----:B0-----:R-:W-:Y:S05]  /*0640*/  @P0 EXIT ;  /* 0x000000000000094d */ /* 0x001fea0003800000 */
[----:B------:R-:W0:Y:S01]  /*0650*/  LDS.128 R12, [R13+0x800] ;  /* 0x000800000d0c7984 */ /* 0x000e220000000c00 */
[----:B------:R-:W-:-:S04]  /*0660*/  IMAD R9, R9, 0x40, R18 ;  /* 0x0000004009097824 */ /* 0x000fc800078e0212 */
[----:B------:R-:W-:-:S05]  /*0670*/  IMAD.WIDE R2, R9, 0x4, R2 ;  /* 0x0000000409027825 */ /* 0x000fca00078e0202 */
[----:B0-----:R-:W-:Y:S01]  /*0680*/  STG.E.128 desc[UR6][R2.64], R12 ;  /* 0x0000000c02007986 */ /* 0x001fe2000c101d06 */
[----:B------:R-:W-:Y:S05]  /*0690*/  EXIT ;  /* 0x000000000000794d */ /* 0x000fea0003800000 */
.L_x_0:
[----:B------:R-:W-:-:S00]  /*06a0*/  BRA `(.L_x_0) ;  /* 0xfffffffc00fc7947 */ /* 0x000fc0000383ffff */
[----:B------:R-:W-:-:S00]  /*06b0*/  NOP ;  /* 0x0000000000007918 */ /* 0x000fc00000000000 */
        /* <DEDUP_REMOVED lines=12> */
.L_x_1:


//--------------------- .nv.shared.triton_poi_fused_1 --------------------------
	.section	.nv.shared.triton_poi_fused_1,"aw",@nobits
	.sectionflags	@""
	.align	16
	.zero		1024


//--------------------- .nv.constant0.triton_poi_fused_1 --------------------------
	.section	.nv.constant0.triton_poi_fused_1,"a",@progbits
	.sectionflags	@""
	.align	4
.nv.constant0.triton_poi_fused_1:
	.zero		552
